//
// Generated by NVIDIA NVVM Compiler
//
// Compiler Build ID: CL-36424714
// Cuda compilation tools, release 13.0, V13.0.88
// Based on NVVM 20.0.0
//

.version 9.0
.target sm_100
.address_size 64


.entry _Z6cuda_1PA1024_fS0_S0_(
	.param .u64 .ptr .align 1 _Z6cuda_1PA1024_fS0_S0__param_0,
	.param .u64 .ptr .align 1 _Z6cuda_1PA1024_fS0_S0__param_1,
	.param .u64 .ptr .align 1 _Z6cuda_1PA1024_fS0_S0__param_2
)
{
	.reg .pred 	%p<2>;
	.reg .b32 	%r<13>;
	.reg .b32 	%f<52>;
	.reg .b64 	%rd<23>;

	ld.param.u64 	%rd7, [_Z6cuda_1PA1024_fS0_S0__param_0];
	ld.param.u64 	%rd8, [_Z6cuda_1PA1024_fS0_S0__param_1];
	ld.param.u64 	%rd9, [_Z6cuda_1PA1024_fS0_S0__param_2];
	cvta.to.global.u64 	%rd10, %rd9;
	cvta.to.global.u64 	%rd11, %rd8;
	mov.u32 	%r6, %ctaid.x;
	mov.u32 	%r7, %ntid.x;
	mov.u32 	%r8, %tid.x;
	mad.lo.s32 	%r1, %r6, %r7, %r8;
	mov.u32 	%r9, %ctaid.y;
	mov.u32 	%r10, %ntid.y;
	mov.u32 	%r11, %tid.y;
	mad.lo.s32 	%r2, %r9, %r10, %r11;
	mul.wide.u32 	%rd12, %r2, 4096;
	add.s64 	%rd13, %rd12, %rd11;
	add.s64 	%rd22, %rd13, 32;
	mul.wide.s32 	%rd14, %r1, 4;
	add.s64 	%rd15, %rd14, %rd10;
	add.s64 	%rd21, %rd15, 32768;
	mov.f32 	%f51, 0f00000000;
	mov.b32 	%r12, 0;
$L__BB0_1:
	ld.global.f32 	%f4, [%rd22+-32];
	ld.global.f32 	%f5, [%rd21+-32768];
	fma.rn.f32 	%f6, %f4, %f5, %f51;
	ld.global.f32 	%f7, [%rd22+-28];
	ld.global.f32 	%f8, [%rd21+-28672];
	fma.rn.f32 	%f9, %f7, %f8, %f6;
	ld.global.f32 	%f10, [%rd22+-24];
	ld.global.f32 	%f11, [%rd21+-24576];
	fma.rn.f32 	%f12, %f10, %f11, %f9;
	ld.global.f32 	%f13, [%rd22+-20];
	ld.global.f32 	%f14, [%rd21+-20480];
	fma.rn.f32 	%f15, %f13, %f14, %f12;
	ld.global.f32 	%f16, [%rd22+-16];
	ld.global.f32 	%f17, [%rd21+-16384];
	fma.rn.f32 	%f18, %f16, %f17, %f15;
	ld.global.f32 	%f19, [%rd22+-12];
	ld.global.f32 	%f20, [%rd21+-12288];
	fma.rn.f32 	%f21, %f19, %f20, %f18;
	ld.global.f32 	%f22, [%rd22+-8];
	ld.global.f32 	%f23, [%rd21+-8192];
	fma.rn.f32 	%f24, %f22, %f23, %f21;
	ld.global.f32 	%f25, [%rd22+-4];
	ld.global.f32 	%f26, [%rd21+-4096];
	fma.rn.f32 	%f27, %f25, %f26, %f24;
	ld.global.f32 	%f28, [%rd22];
	ld.global.f32 	%f29, [%rd21];
	fma.rn.f32 	%f30, %f28, %f29, %f27;
	ld.global.f32 	%f31, [%rd22+4];
	ld.global.f32 	%f32, [%rd21+4096];
	fma.rn.f32 	%f33, %f31, %f32, %f30;
	ld.global.f32 	%f34, [%rd22+8];
	ld.global.f32 	%f35, [%rd21+8192];
	fma.rn.f32 	%f36, %f34, %f35, %f33;
	ld.global.f32 	%f37, [%rd22+12];
	ld.global.f32 	%f38, [%rd21+12288];
	fma.rn.f32 	%f39, %f37, %f38, %f36;
	ld.global.f32 	%f40, [%rd22+16];
	ld.global.f32 	%f41, [%rd21+16384];
	fma.rn.f32 	%f42, %f40, %f41, %f39;
	ld.global.f32 	%f43, [%rd22+20];
	ld.global.f32 	%f44, [%rd21+20480];
	fma.rn.f32 	%f45, %f43, %f44, %f42;
	ld.global.f32 	%f46, [%rd22+24];
	ld.global.f32 	%f47, [%rd21+24576];
	fma.rn.f32 	%f48, %f46, %f47, %f45;
	ld.global.f32 	%f49, [%rd22+28];
	ld.global.f32 	%f50, [%rd21+28672];
	fma.rn.f32 	%f51, %f49, %f50, %f48;
	add.s32 	%r12, %r12, 16;
	add.s64 	%rd22, %rd22, 64;
	add.s64 	%rd21, %rd21, 65536;
	setp.ne.s32 	%p1, %r12, 1024;
	@%p1 bra 	$L__BB0_1;
	cvta.to.global.u64 	%rd16, %rd7;
	add.s64 	%rd18, %rd16, %rd12;
	add.s64 	%rd20, %rd18, %rd14;
	st.global.f32 	[%rd20], %f51;
	ret;

}


// ===== COMPILED SASS (sm_100) =====

	.target	sm_100

	.elftype	@"ET_EXEC"


//--------------------- .note.nv.tkinfo           --------------------------
	.section	.note.nv.tkinfo,"",@"SHT_NOTE"
	.sectionflags	@"SHF_NOTE_NV_TKINFO"
	.tkinfo
        /*0018*/ 	.word	0x00000002
        /*0030*/ 	.string	""
        /*0030*/ 	.string	"ptxas"
        /*0030*/ 	.string	"Cuda compilation tools, release 13.0, V13.0.88"
        /*0030*/ 	.string	"Build cuda_13.0.r13.0/compiler.36424714_0"
        /*0030*/ 	.string	"-arch sm_100 -m 64 "



//--------------------- .note.nv.cuinfo           --------------------------
	.section	.note.nv.cuinfo,"",@"SHT_NOTE"
	.sectionflags	@"SHF_NOTE_NV_CUINFO"
        /*0018*/ 	.short	0x0002
        /*001a*/ 	.short	0x0064
        /*001c*/ 	.short	0x0082
	.zero		2


//--------------------- .nv.info                  --------------------------
	.section	.nv.info,"",@"SHT_CUDA_INFO"
	.align	4


	//----- nvinfo : EIATTR_REGCOUNT
	.align		4
        /*0000*/ 	.byte	0x04, 0x2f
        /*0002*/ 	.short	(.L_1 - .L_0)
	.align		4
.L_0:
        /*0004*/ 	.word	index@(_Z6cuda_1PA1024_fS0_S0_)
        /*0008*/ 	.word	0x0000001d


	//----- nvinfo : EIATTR_FRAME_SIZE
	.align		4
.L_1:
        /*000c*/ 	.byte	0x04, 0x11
        /*000e*/ 	.short	(.L_3 - .L_2)
	.align		4
.L_2:
        /*0010*/ 	.word	index@(_Z6cuda_1PA1024_fS0_S0_)
        /*0014*/ 	.word	0x00000000


	//----- nvinfo : EIATTR_MIN_STACK_SIZE
	.align		4
.L_3:
        /*0018*/ 	.byte	0x04, 0x12
        /*001a*/ 	.short	(.L_5 - .L_4)
	.align		4
.L_4:
        /*001c*/ 	.word	index@(_Z6cuda_1PA1024_fS0_S0_)
        /*0020*/ 	.word	0x00000000
.L_5:


//--------------------- .nv.compat                --------------------------
	.section	.nv.compat,"",@"SHT_CUDA_COMPAT_INFO"
	.align	4
        /*0000*/ 	.byte	0x02, 0x09, 0x00, 0x00, 0x02, 0x02, 0x01, 0x00, 0x02, 0x05, 0x05, 0x00, 0x03, 0x07, 0x01, 0x01
        /*0010*/ 	.byte	0x02, 0x03, 0x00, 0x00, 0x02, 0x06, 0x01, 0x00, 0x04, 0x0b, 0x08, 0x00, 0x09, 0x00, 0x00, 0x00
        /*0020*/ 	.byte	0x00, 0x00, 0x00, 0x00


//--------------------- .nv.info._Z6cuda_1PA1024_fS0_S0_ --------------------------
	.section	.nv.info._Z6cuda_1PA1024_fS0_S0_,"",@"SHT_CUDA_INFO"
	.sectionflags	@""
	.align	4


	//----- nvinfo : EIATTR_CUDA_API_VERSION
	.align		4
        /*0000*/ 	.byte	0x04, 0x37
        /*0002*/ 	.short	(.L_7 - .L_6)
.L_6:
        /*0004*/ 	.word	0x00000082


	//----- nvinfo : EIATTR_KPARAM_INFO
	.align		4
.L_7:
        /*0008*/ 	.byte	0x04, 0x17
        /*000a*/ 	.short	(.L_9 - .L_8)
.L_8:
        /*000c*/ 	.word	0x00000000
        /*0010*/ 	.short	0x0002
        /*0012*/ 	.short	0x0010
        /*0014*/ 	.byte	0x00, 0xf5, 0x21, 0x00


	//----- nvinfo : EIATTR_KPARAM_INFO
	.align		4
.L_9:
        /*0018*/ 	.byte	0x04, 0x17
        /*001a*/ 	.short	(.L_11 - .L_10)
.L_10:
        /*001c*/ 	.word	0x00000000
        /*0020*/ 	.short	0x0001
        /*0022*/ 	.short	0x0008
        /*0024*/ 	.byte	0x00, 0xf5, 0x21, 0x00


	//----- nvinfo : EIATTR_KPARAM_INFO
	.align		4
.L_11:
        /*0028*/ 	.byte	0x04, 0x17
        /*002a*/ 	.short	(.L_13 - .L_12)
.L_12:
        /*002c*/ 	.word	0x00000000
        /*0030*/ 	.short	0x0000
        /*0032*/ 	.short	0x0000
        /*0034*/ 	.byte	0x00, 0xf5, 0x21, 0x00


	//----- nvinfo : EIATTR_SPARSE_MMA_MASK
	.align		4
.L_13:
        /*0038*/ 	.byte	0x03, 0x50
        /*003a*/ 	.short	0x0000


	//----- nvinfo : EIATTR_MAXREG_COUNT
	.align		4
        /*003c*/ 	.byte	0x03, 0x1b
        /*003e*/ 	.short	0x00ff


	//----- nvinfo : EIATTR_MERCURY_ISA_VERSION
	.align		4
        /*0040*/ 	.byte	0x03, 0x5f
        /*0042*/ 	.short	0x0101


	//----- nvinfo : EIATTR_VRC_CTA_INIT_COUNT
	.align		4
        /*0044*/ 	.byte	0x02, 0x4a
	.zero		1
	.zero		1


	//----- nvinfo : EIATTR_EXIT_INSTR_OFFSETS
	.align		4
        /*0048*/ 	.byte	0x04, 0x1c
        /*004a*/ 	.short	(.L_15 - .L_14)


	//   ....[0]....
.L_14:
        /*004c*/ 	.word	0x000004f0


	//----- nvinfo : EIATTR_CBANK_PARAM_SIZE
	.align		4
.L_15:
        /*0050*/ 	.byte	0x03, 0x19
        /*0052*/ 	.short	0x0018


	//----- nvinfo : EIATTR_PARAM_CBANK
	.align		4
        /*0054*/ 	.byte	0x04, 0x0a
        /*0056*/ 	.short	(.L_17 - .L_16)
	.align		4
.L_16:
        /*0058*/ 	.word	index@(.nv.constant0._Z6cuda_1PA1024_fS0_S0_)
        /*005c*/ 	.short	0x0380
        /*005e*/ 	.short	0x0018


	//----- nvinfo : EIATTR_SW_WAR
	.align		4
.L_17:
        /*0060*/ 	.byte	0x04, 0x36
        /*0062*/ 	.short	(.L_19 - .L_18)
.L_18:
        /*0064*/ 	.word	0x00000008
.L_19:


//--------------------- .nv.callgraph             --------------------------
	.section	.nv.callgraph,"",@"SHT_CUDA_CALLGRAPH"
	.align	4
	.sectionentsize	8
	.align		4
        /*0000*/ 	.word	0x00000000
	.align		4
        /*0004*/ 	.word	0xffffffff
	.align		4
        /*0008*/ 	.word	0x00000000
	.align		4
        /*000c*/ 	.word	0xfffffffe
	.align		4
        /*0010*/ 	.word	0x00000000
	.align		4
        /*0014*/ 	.word	0xfffffffd
	.align		4
        /*0018*/ 	.word	0x00000000
	.align		4
        /*001c*/ 	.word	0xfffffffc


//--------------------- .text._Z6cuda_1PA1024_fS0_S0_ --------------------------
	.section	.text._Z6cuda_1PA1024_fS0_S0_,"ax",@progbits
	.align	128
.text._Z6cuda_1PA1024_fS0_S0_:
        .type           _Z6cuda_1PA1024_fS0_S0_,@function
        .size           _Z6cuda_1PA1024_fS0_S0_,(.L_x_2 - _Z6cuda_1PA1024_fS0_S0_)
        .other          _Z6cuda_1PA1024_fS0_S0_,@"STO_CUDA_ENTRY STV_DEFAULT"
_Z6cuda_1PA1024_fS0_S0_:
[----:B------:R-:W-:Y:S01]  /*0000*/  LDC R1, c[0x0][0x37c] ;  /* 0x0000df00ff017b82 */ /* 0x000fe20000000800 */
[----:B------:R-:W0:Y:S07]  /*0010*/  S2R R7, SR_TID.X ;  /* 0x0000000000077919 */ /* 0x000e2e0000002100 */
[----:B------:R-:W0:Y:S01]  /*0020*/  LDC R0, c[0x0][0x360] ;  /* 0x0000d800ff007b82 */ /* 0x000e220000000800 */
[----:B------:R-:W-:Y:S01]  /*0030*/  HFMA2 R15, -RZ, RZ, 0, 0 ;  /* 0x00000000ff0f7431 */ /* 0x000fe200000001ff */
[----:B------:R-:W1:Y:S01]  /*0040*/  LDCU.64 UR6, c[0x0][0x358] ;  /* 0x00006b00ff0677ac */ /* 0x000e620008000a00 */
[----:B------:R-:W2:Y:S05]  /*0050*/  S2R R9, SR_TID.Y ;  /* 0x0000000000097919 */ /* 0x000eaa0000002200 */
[----:B------:R-:W0:Y:S08]  /*0060*/  S2UR UR4, SR_CTAID.X ;  /* 0x00000000000479c3 */ /* 0x000e300000002500 */
[----:B------:R-:W2:Y:S08]  /*0070*/  S2UR UR5, SR_CTAID.Y ;  /* 0x00000000000579c3 */ /* 0x000eb00000002600 */
[----:B------:R-:W2:Y:S08]  /*0080*/  LDC R6, c[0x0][0x364] ;  /* 0x0000d900ff067b82 */ /* 0x000eb00000000800 */
[----:B------:R-:W3:Y:S01]  /*0090*/  LDC.64 R4, c[0x0][0x390] ;  /* 0x0000e400ff047b82 */ /* 0x000ee20000000a00 */
[----:B0-----:R-:W-:Y:S01]  /*00a0*/  IMAD R0, R0, UR4, R7 ;  /* 0x0000000400007c24 */ /* 0x001fe2000f8e0207 */
[----:B------:R-:W-:-:S06]  /*00b0*/  UMOV UR4, URZ ;  /* 0x000000ff00047c82 */ /* 0x000fcc0008000000 */
[----:B------:R-:W0:Y:S01]  /*00c0*/  LDC.64 R2, c[0x0][0x388] ;  /* 0x0000e200ff027b82 */ /* 0x000e220000000a00 */
[----:B--2---:R-:W-:Y:S02]  /*00d0*/  IMAD R6, R6, UR5, R9 ;  /* 0x0000000506067c24 */ /* 0x004fe4000f8e0209 */
[----:B---3--:R-:W-:-:S03]  /*00e0*/  IMAD.WIDE R4, R0, 0x4, R4 ;  /* 0x0000000400047825 */ /* 0x008fc600078e0204 */
[----:B------:R-:W-:Y:S01]  /*00f0*/  IADD3 R4, P1, PT, R4, 0x8000, RZ ;  /* 0x0000800004047810 */ /* 0x000fe20007f3e0ff */
[----:B0-----:R-:W-:-:S03]  /*0100*/  IMAD.WIDE.U32 R2, R6, 0x1000, R2 ;  /* 0x0000100006027825 */ /* 0x001fc600078e0002 */
[----:B------:R-:W-:Y:S02]  /*0110*/  IADD3.X R5, PT, PT, RZ, R5, RZ, P1, !PT ;  /* 0x00000005ff057210 */ /* 0x000fe40000ffe4ff */
[----:B------:R-:W-:-:S04]  /*0120*/  IADD3 R2, P0, PT, R2, 0x20, RZ ;  /* 0x0000002002027810 */ /* 0x000fc80007f1e0ff */
[----:B-1----:R-:W-:-:S09]  /*0130*/  IADD3.X R3, PT, PT, RZ, R3, RZ, P0, !PT ;  /* 0x00000003ff037210 */ /* 0x002fd200007fe4ff */
.L_x_0:
[----:B------:R-:W2:Y:S04]  /*0140*/  LDG.E R16, desc[UR6][R2.64+-0x20] ;  /* 0xffffe00602107981 */ /* 0x000ea8000c1e1900 */
[----:B------:R-:W2:Y:S04]  /*0150*/  LDG.E R17, desc[UR6][R4.64+-0x8000] ;  /* 0xff80000604117981 */ /* 0x000ea8000c1e1900 */
[----:B------:R-:W3:Y:S04]  /*0160*/  LDG.E R25, desc[UR6][R2.64+-0x1c] ;  /* 0xffffe40602197981 */ /* 0x000ee8000c1e1900 */
[----:B------:R-:W3:Y:S04]  /*0170*/  LDG.E R26, desc[UR6][R4.64+-0x7000] ;  /* 0xff900006041a7981 */ /* 0x000ee8000c1e1900 */
[----:B------:R-:W4:Y:S04]  /*0180*/  LDG.E R19, desc[UR6][R2.64+-0x18] ;  /* 0xffffe80602137981 */ /* 0x000f28000c1e1900 */
[----:B------:R-:W4:Y:S04]  /*0190*/  LDG.E R20, desc[UR6][R4.64+-0x6000] ;  /* 0xffa0000604147981 */ /* 0x000f28000c1e1900 */
[----:B------:R-:W5:Y:S04]  /*01a0*/  LDG.E R22, desc[UR6][R2.64+-0x14] ;  /* 0xffffec0602167981 */ /* 0x000f68000c1e1900 */
        /* <DEDUP_REMOVED lines=11> */
[----:B------:R-:W5:Y:S01]  /*0260*/  LDG.E R18, desc[UR6][R4.64+0x1000] ;  /* 0x0010000604127981 */ /* 0x000f62000c1e1900 */
[----:B--2---:R-:W-:-:S03]  /*0270*/  FFMA R16, R16, R17, R15 ;  /* 0x0000001110107223 */ /* 0x004fc6000000000f */
[----:B------:R-:W2:Y:S04]  /*0280*/  LDG.E R17, desc[UR6][R2.64+0x4] ;  /* 0x0000040602117981 */ /* 0x000ea8000c1e1900 */
[----:B------:R-:W2:Y:S01]  /*0290*/  LDG.E R15, desc[UR6][R2.64+0x8] ;  /* 0x00000806020f7981 */ /* 0x000ea2000c1e1900 */
[----:B---3--:R-:W-:-:S03]  /*02a0*/  FFMA R26, R25, R26, R16 ;  /* 0x0000001a191a7223 */ /* 0x008fc60000000010 */
[----:B------:R-:W3:Y:S01]  /*02b0*/  LDG.E R16, desc[UR6][R4.64+0x2000] ;  /* 0x0020000604107981 */ /* 0x000ee2000c1e1900 */
[----:B----4-:R-:W-:-:S03]  /*02c0*/  FFMA R25, R19, R20, R26 ;  /* 0x0000001413197223 */ /* 0x010fc6000000001a */
[----:B------:R-:W4:Y:S04]  /*02d0*/  LDG.E R19, desc[UR6][R2.64+0xc] ;  /* 0x00000c0602137981 */ /* 0x000f28000c1e1900 */
[----:B------:R-:W4:Y:S01]  /*02e0*/  LDG.E R20, desc[UR6][R4.64+0x3000] ;  /* 0x0030000604147981 */ /* 0x000f22000c1e1900 */
[----:B-----5:R-:W-:-:S03]  /*02f0*/  FFMA R26, R22, R21, R25 ;  /* 0x00000015161a7223 */ /* 0x020fc60000000019 */
[----:B------:R-:W5:Y:S04]  /*0300*/  LDG.E R21, desc[UR6][R2.64+0x10] ;  /* 0x0000100602157981 */ /* 0x000f68000c1e1900 */
[----:B------:R-:W5:Y:S01]  /*0310*/  LDG.E R22, desc[UR6][R4.64+0x4000] ;  /* 0x0040000604167981 */ /* 0x000f62000c1e1900 */
[----:B------:R-:W-:-:S03]  /*0320*/  FFMA R26, R23, R24, R26 ;  /* 0x00000018171a7223 */ /* 0x000fc6000000001a */
[----:B------:R-:W5:Y:S04]  /*0330*/  LDG.E R23, desc[UR6][R2.64+0x14] ;  /* 0x0000140602177981 */ /* 0x000f68000c1e1900 */
[----:B------:R-:W5:Y:S01]  /*0340*/  LDG.E R24, desc[UR6][R4.64+0x5000] ;  /* 0x0050000604187981 */ /* 0x000f62000c1e1900 */
[----:B------:R-:W-:-:S03]  /*0350*/  FFMA R25, R13, R14, R26 ;  /* 0x0000000e0d197223 */ /* 0x000fc6000000001a */
[----:B------:R-:W5:Y:S04]  /*0360*/  LDG.E R13, desc[UR6][R2.64+0x18] ;  /* 0x00001806020d7981 */ /* 0x000f68000c1e1900 */
[----:B------:R-:W5:Y:S01]  /*0370*/  LDG.E R14, desc[UR6][R4.64+0x6000] ;  /* 0x00600006040e7981 */ /* 0x000f62000c1e1900 */
[----:B------:R-:W-:-:S03]  /*0380*/  FFMA R25, R8, R7, R25 ;  /* 0x0000000708197223 */ /* 0x000fc60000000019 */
[----:B------:R0:W5:Y:S04]  /*0390*/  LDG.E R7, desc[UR6][R2.64+0x1c] ;  /* 0x00001c0602077981 */ /* 0x000168000c1e1900 */
[----:B------:R1:W5:Y:S01]  /*03a0*/  LDG.E R8, desc[UR6][R4.64+0x7000] ;  /* 0x0070000604087981 */ /* 0x000362000c1e1900 */
[----:B------:R-:W-:-:S04]  /*03b0*/  FFMA R10, R10, R9, R25 ;  /* 0x000000090a0a7223 */ /* 0x000fc80000000019 */
[----:B------:R-:W-:Y:S01]  /*03c0*/  FFMA R10, R11, R12, R10 ;  /* 0x0000000c0b0a7223 */ /* 0x000fe2000000000a */
[----:B------:R-:W-:-:S04]  /*03d0*/  UIADD3 UR4, UPT, UPT, UR4, 0x10, URZ ;  /* 0x0000001004047890 */ /* 0x000fc8000fffe0ff */
[----:B------:R-:W-:Y:S01]  /*03e0*/  UISETP.NE.AND UP0, UPT, UR4, 0x400, UPT ;  /* 0x000004000400788c */ /* 0x000fe2000bf05270 */
[----:B0-----:R-:W-:Y:S02]  /*03f0*/  IADD3 R2, P0, PT, R2, 0x40, RZ ;  /* 0x0000004002027810 */ /* 0x001fe40007f1e0ff */
[----:B-1----:R-:W-:Y:S02]  /*0400*/  IADD3 R4, P1, PT, R4, 0x10000, RZ ;  /* 0x0001000004047810 */ /* 0x002fe40007f3e0ff */
[----:B------:R-:W-:Y:S02]  /*0410*/  IADD3.X R3, PT, PT, RZ, R3, RZ, P0, !PT ;  /* 0x00000003ff037210 */ /* 0x000fe400007fe4ff */
[----:B------:R-:W-:Y:S01]  /*0420*/  IADD3.X R5, PT, PT, RZ, R5, RZ, P1, !PT ;  /* 0x00000005ff057210 */ /* 0x000fe20000ffe4ff */
[----:B--2---:R-:W-:-:S04]  /*0430*/  FFMA R10, R17, R18, R10 ;  /* 0x00000012110a7223 */ /* 0x004fc8000000000a */
[----:B---3--:R-:W-:-:S04]  /*0440*/  FFMA R10, R15, R16, R10 ;  /* 0x000000100f0a7223 */ /* 0x008fc8000000000a */
[----:B----4-:R-:W-:-:S04]  /*0450*/  FFMA R10, R19, R20, R10 ;  /* 0x00000014130a7223 */ /* 0x010fc8000000000a */
[----:B-----5:R-:W-:-:S04]  /*0460*/  FFMA R10, R21, R22, R10 ;  /* 0x00000016150a7223 */ /* 0x020fc8000000000a */
[----:B------:R-:W-:-:S04]  /*0470*/  FFMA R10, R23, R24, R10 ;  /* 0x00000018170a7223 */ /* 0x000fc8000000000a */
[----:B------:R-:W-:-:S04]  /*0480*/  FFMA R10, R13, R14, R10 ;  /* 0x0000000e0d0a7223 */ /* 0x000fc8000000000a */
[----:B------:R-:W-:Y:S01]  /*0490*/  FFMA R15, R7, R8, R10 ;  /* 0x00000008070f7223 */ /* 0x000fe2000000000a */
[----:B------:R-:W-:Y:S06]  /*04a0*/  BRA.U UP0, `(.L_x_0) ;  /* 0xfffffffd00247547 */ /* 0x000fec000b83ffff */
[----:B------:R-:W0:Y:S02]  /*04b0*/  LDC.64 R2, c[0x0][0x380] ;  /* 0x0000e000ff027b82 */ /* 0x000e240000000a00 */
[----:B0-----:R-:W-:-:S04]  /*04c0*/  IMAD.WIDE.U32 R6, R6, 0x1000, R2 ;  /* 0x0000100006067825 */ /* 0x001fc800078e0002 */
[----:B------:R-:W-:-:S05]  /*04d0*/  IMAD.WIDE R6, R0, 0x4, R6 ;  /* 0x0000000400067825 */ /* 0x000fca00078e0206 */
[----:B------:R-:W-:Y:S01]  /*04e0*/  STG.E desc[UR6][R6.64], R15 ;  /* 0x0000000f06007986 */ /* 0x000fe2000c101906 */
[----:B------:R-:W-:Y:S05]  /*04f0*/  EXIT ;  /* 0x000000000000794d */ /* 0x000fea0003800000 */
.L_x_1:
[----:B------:R-:W-:-:S00]  /*0500*/  BRA `(.L_x_1) ;  /* 0xfffffffc00fc7947 */ /* 0x000fc0000383ffff */
[----:B------:R-:W-:-:S00]  /*0510*/  NOP ;  /* 0x0000000000007918 */ /* 0x000fc00000000000 */
        /* <DEDUP_REMOVED lines=14> */
.L_x_2:


//--------------------- .nv.shared.reserved.0     --------------------------
	.section	.nv.shared.reserved.0,"aw",@nobits
	.weak		__nv_reservedSMEM_offset_0_alias
	.size		__nv_reservedSMEM_offset_0_alias, 0, 64
	.other		__nv_reservedSMEM_offset_0_alias,@"STO_CUDA_RESERVED_SHARED STV_DEFAULT"
__nv_reservedSMEM_offset_0_alias:
	.zero		0
	.zero		64


//--------------------- .nv.constant0._Z6cuda_1PA1024_fS0_S0_ --------------------------
	.section	.nv.constant0._Z6cuda_1PA1024_fS0_S0_,"a",@progbits
	.sectionflags	@""
	.align	4
.nv.constant0._Z6cuda_1PA1024_fS0_S0_:
	.zero		920


//--------------------- SYMBOLS --------------------------

	.type		.nv.reservedSmem.offset0,@object
	.size		.nv.reservedSmem.offset0,0x4
